//
// Generated by NVIDIA NVVM Compiler
//
// Compiler Build ID: CL-36424714
// Cuda compilation tools, release 13.0, V13.0.88
// Based on NVVM 20.0.0
//

.version 9.0
.target sm_100
.address_size 64

	// .globl	_Z14invertirVectorPii

.visible .entry _Z14invertirVectorPii(
	.param .u64 .ptr .align 1 _Z14invertirVectorPii_param_0,
	.param .u32 _Z14invertirVectorPii_param_1
)
{
	.reg .pred 	%p<11>;
	.reg .b32 	%r<109>;
	.reg .b64 	%rd<25>;

	ld.param.u64 	%rd9, [_Z14invertirVectorPii_param_0];
	ld.param.u32 	%r99, [_Z14invertirVectorPii_param_1];
	cvta.to.global.u64 	%rd1, %rd9;
	setp.lt.s32 	%p1, %r99, 2;
	@%p1 bra 	$L__BB0_14;
	add.s32 	%r103, %r99, -1;
	setp.gt.u32 	%p2, %r99, 3;
	selp.u32 	%r32, 1, 0, %p2;
	max.u32 	%r33, %r99, 3;
	selp.s32 	%r34, -1, 0, %p2;
	add.s32 	%r35, %r33, %r34;
	add.s32 	%r36, %r35, -3;
	shr.u32 	%r37, %r36, 1;
	add.s32 	%r38, %r37, %r32;
	add.s32 	%r2, %r38, 1;
	and.b32  	%r3, %r2, 15;
	setp.lt.u32 	%p3, %r38, 15;
	mov.b32 	%r104, 0;
	@%p3 bra 	$L__BB0_5;
	add.s64 	%rd23, %rd1, 32;
	and.b32  	%r104, %r2, -16;
	neg.s32 	%r98, %r104;
	add.s64 	%rd3, %rd1, -28;
$L__BB0_3:
	.pragma "nounroll";
	mul.wide.s32 	%rd10, %r103, 4;
	add.s64 	%rd11, %rd3, %rd10;
	ld.global.u32 	%r40, [%rd23+-32];
	ld.global.u32 	%r41, [%rd11+28];
	st.global.u32 	[%rd23+-32], %r41;
	st.global.u32 	[%rd11+28], %r40;
	ld.global.u32 	%r42, [%rd23+-28];
	ld.global.u32 	%r43, [%rd11+24];
	st.global.u32 	[%rd23+-28], %r43;
	st.global.u32 	[%rd11+24], %r42;
	ld.global.u32 	%r44, [%rd23+-24];
	ld.global.u32 	%r45, [%rd11+20];
	st.global.u32 	[%rd23+-24], %r45;
	st.global.u32 	[%rd11+20], %r44;
	ld.global.u32 	%r46, [%rd23+-20];
	ld.global.u32 	%r47, [%rd11+16];
	st.global.u32 	[%rd23+-20], %r47;
	st.global.u32 	[%rd11+16], %r46;
	ld.global.u32 	%r48, [%rd23+-16];
	ld.global.u32 	%r49, [%rd11+12];
	st.global.u32 	[%rd23+-16], %r49;
	st.global.u32 	[%rd11+12], %r48;
	ld.global.u32 	%r50, [%rd23+-12];
	ld.global.u32 	%r51, [%rd11+8];
	st.global.u32 	[%rd23+-12], %r51;
	st.global.u32 	[%rd11+8], %r50;
	ld.global.u32 	%r52, [%rd23+-8];
	ld.global.u32 	%r53, [%rd11+4];
	st.global.u32 	[%rd23+-8], %r53;
	st.global.u32 	[%rd11+4], %r52;
	ld.global.u32 	%r54, [%rd23+-4];
	ld.global.u32 	%r55, [%rd11];
	st.global.u32 	[%rd23+-4], %r55;
	st.global.u32 	[%rd11], %r54;
	ld.global.u32 	%r56, [%rd23];
	ld.global.u32 	%r57, [%rd11+-4];
	st.global.u32 	[%rd23], %r57;
	st.global.u32 	[%rd11+-4], %r56;
	ld.global.u32 	%r58, [%rd23+4];
	ld.global.u32 	%r59, [%rd11+-8];
	st.global.u32 	[%rd23+4], %r59;
	st.global.u32 	[%rd11+-8], %r58;
	ld.global.u32 	%r60, [%rd23+8];
	ld.global.u32 	%r61, [%rd11+-12];
	st.global.u32 	[%rd23+8], %r61;
	st.global.u32 	[%rd11+-12], %r60;
	ld.global.u32 	%r62, [%rd23+12];
	ld.global.u32 	%r63, [%rd11+-16];
	st.global.u32 	[%rd23+12], %r63;
	st.global.u32 	[%rd11+-16], %r62;
	ld.global.u32 	%r64, [%rd23+16];
	ld.global.u32 	%r65, [%rd11+-20];
	st.global.u32 	[%rd23+16], %r65;
	st.global.u32 	[%rd11+-20], %r64;
	ld.global.u32 	%r66, [%rd23+20];
	ld.global.u32 	%r67, [%rd11+-24];
	st.global.u32 	[%rd23+20], %r67;
	st.global.u32 	[%rd11+-24], %r66;
	ld.global.u32 	%r68, [%rd23+24];
	ld.global.u32 	%r69, [%rd11+-28];
	st.global.u32 	[%rd23+24], %r69;
	st.global.u32 	[%rd11+-28], %r68;
	ld.global.u32 	%r70, [%rd23+28];
	ld.global.u32 	%r71, [%rd11+-32];
	st.global.u32 	[%rd23+28], %r71;
	st.global.u32 	[%rd11+-32], %r70;
	add.s32 	%r103, %r103, -16;
	add.s32 	%r99, %r99, -16;
	add.s64 	%rd23, %rd23, 64;
	add.s32 	%r98, %r98, 16;
	setp.ne.s32 	%p4, %r98, 0;
	@%p4 bra 	$L__BB0_3;
	add.s32 	%r103, %r99, -1;
$L__BB0_5:
	setp.eq.s32 	%p5, %r3, 0;
	@%p5 bra 	$L__BB0_14;
	and.b32  	%r15, %r2, 7;
	setp.lt.u32 	%p6, %r3, 8;
	@%p6 bra 	$L__BB0_8;
	mul.wide.u32 	%rd12, %r104, 4;
	add.s64 	%rd13, %rd1, %rd12;
	ld.global.u32 	%r72, [%rd13];
	mul.wide.s32 	%rd14, %r103, 4;
	add.s64 	%rd15, %rd1, %rd14;
	ld.global.u32 	%r73, [%rd15];
	st.global.u32 	[%rd13], %r73;
	st.global.u32 	[%rd15], %r72;
	ld.global.u32 	%r74, [%rd13+4];
	ld.global.u32 	%r75, [%rd15+-4];
	st.global.u32 	[%rd13+4], %r75;
	st.global.u32 	[%rd15+-4], %r74;
	ld.global.u32 	%r76, [%rd13+8];
	ld.global.u32 	%r77, [%rd15+-8];
	st.global.u32 	[%rd13+8], %r77;
	st.global.u32 	[%rd15+-8], %r76;
	ld.global.u32 	%r78, [%rd13+12];
	ld.global.u32 	%r79, [%rd15+-12];
	st.global.u32 	[%rd13+12], %r79;
	st.global.u32 	[%rd15+-12], %r78;
	ld.global.u32 	%r80, [%rd13+16];
	ld.global.u32 	%r81, [%rd15+-16];
	st.global.u32 	[%rd13+16], %r81;
	st.global.u32 	[%rd15+-16], %r80;
	ld.global.u32 	%r82, [%rd13+20];
	ld.global.u32 	%r83, [%rd15+-20];
	st.global.u32 	[%rd13+20], %r83;
	st.global.u32 	[%rd15+-20], %r82;
	ld.global.u32 	%r84, [%rd13+24];
	ld.global.u32 	%r85, [%rd15+-24];
	st.global.u32 	[%rd13+24], %r85;
	st.global.u32 	[%rd15+-24], %r84;
	ld.global.u32 	%r86, [%rd13+28];
	ld.global.u32 	%r87, [%rd15+-28];
	st.global.u32 	[%rd13+28], %r87;
	st.global.u32 	[%rd15+-28], %r86;
	add.s32 	%r104, %r104, 8;
	add.s32 	%r103, %r103, -8;
$L__BB0_8:
	setp.eq.s32 	%p7, %r15, 0;
	@%p7 bra 	$L__BB0_14;
	and.b32  	%r20, %r2, 3;
	setp.lt.u32 	%p8, %r15, 4;
	@%p8 bra 	$L__BB0_11;
	mul.wide.u32 	%rd16, %r104, 4;
	add.s64 	%rd17, %rd1, %rd16;
	ld.global.u32 	%r88, [%rd17];
	mul.wide.s32 	%rd18, %r103, 4;
	add.s64 	%rd19, %rd1, %rd18;
	ld.global.u32 	%r89, [%rd19];
	st.global.u32 	[%rd17], %r89;
	st.global.u32 	[%rd19], %r88;
	ld.global.u32 	%r90, [%rd17+4];
	ld.global.u32 	%r91, [%rd19+-4];
	st.global.u32 	[%rd17+4], %r91;
	st.global.u32 	[%rd19+-4], %r90;
	ld.global.u32 	%r92, [%rd17+8];
	ld.global.u32 	%r93, [%rd19+-8];
	st.global.u32 	[%rd17+8], %r93;
	st.global.u32 	[%rd19+-8], %r92;
	ld.global.u32 	%r94, [%rd17+12];
	ld.global.u32 	%r95, [%rd19+-12];
	st.global.u32 	[%rd17+12], %r95;
	st.global.u32 	[%rd19+-12], %r94;
	add.s32 	%r104, %r104, 4;
	add.s32 	%r103, %r103, -4;
$L__BB0_11:
	setp.eq.s32 	%p9, %r20, 0;
	@%p9 bra 	$L__BB0_14;
	mul.wide.u32 	%rd20, %r104, 4;
	add.s64 	%rd24, %rd1, %rd20;
	neg.s32 	%r107, %r20;
$L__BB0_13:
	.pragma "nounroll";
	mul.wide.s32 	%rd21, %r103, 4;
	add.s64 	%rd22, %rd1, %rd21;
	ld.global.u32 	%r96, [%rd24];
	ld.global.u32 	%r97, [%rd22];
	st.global.u32 	[%rd24], %r97;
	st.global.u32 	[%rd22], %r96;
	add.s32 	%r103, %r103, -1;
	add.s64 	%rd24, %rd24, 4;
	add.s32 	%r107, %r107, 1;
	setp.ne.s32 	%p10, %r107, 0;
	@%p10 bra 	$L__BB0_13;
$L__BB0_14:
	ret;

}
	// .globl	_Z11sumarArraysPiS_S_
.visible .entry _Z11sumarArraysPiS_S_(
	.param .u64 .ptr .align 1 _Z11sumarArraysPiS_S__param_0,
	.param .u64 .ptr .align 1 _Z11sumarArraysPiS_S__param_1,
	.param .u64 .ptr .align 1 _Z11sumarArraysPiS_S__param_2
)
{
	.reg .b32 	%r<5>;
	.reg .b64 	%rd<11>;

	ld.param.u64 	%rd1, [_Z11sumarArraysPiS_S__param_0];
	ld.param.u64 	%rd2, [_Z11sumarArraysPiS_S__param_1];
	ld.param.u64 	%rd3, [_Z11sumarArraysPiS_S__param_2];
	cvta.to.global.u64 	%rd4, %rd3;
	cvta.to.global.u64 	%rd5, %rd2;
	cvta.to.global.u64 	%rd6, %rd1;
	mov.u32 	%r1, %tid.x;
	mul.wide.u32 	%rd7, %r1, 4;
	add.s64 	%rd8, %rd6, %rd7;
	ld.global.u32 	%r2, [%rd8];
	add.s64 	%rd9, %rd5, %rd7;
	ld.global.u32 	%r3, [%rd9];
	add.s32 	%r4, %r3, %r2;
	add.s64 	%rd10, %rd4, %rd7;
	st.global.u32 	[%rd10], %r4;
	ret;

}


// ===== COMPILED SASS (sm_100) =====

	.target	sm_100

	.elftype	@"ET_EXEC"


//--------------------- .note.nv.tkinfo           --------------------------
	.section	.note.nv.tkinfo,"",@"SHT_NOTE"
	.sectionflags	@"SHF_NOTE_NV_TKINFO"
	.tkinfo
        /*0018*/ 	.word	0x00000002
        /*0030*/ 	.string	""
        /*0030*/ 	.string	"ptxas"
        /*0030*/ 	.string	"Cuda compilation tools, release 13.0, V13.0.88"
        /*0030*/ 	.string	"Build cuda_13.0.r13.0/compiler.36424714_0"
        /*0030*/ 	.string	"-arch sm_100 -m 64 "



//--------------------- .note.nv.cuinfo           --------------------------
	.section	.note.nv.cuinfo,"",@"SHT_NOTE"
	.sectionflags	@"SHF_NOTE_NV_CUINFO"
        /*0018*/ 	.short	0x0002
        /*001a*/ 	.short	0x0064
        /*001c*/ 	.short	0x0082
	.zero		2


//--------------------- .nv.info                  --------------------------
	.section	.nv.info,"",@"SHT_CUDA_INFO"
	.align	4


	//----- nvinfo : EIATTR_REGCOUNT
	.align		4
        /*0000*/ 	.byte	0x04, 0x2f
        /*0002*/ 	.short	(.L_1 - .L_0)
	.align		4
.L_0:
        /*0004*/ 	.word	index@(_Z14invertirVectorPii)
        /*0008*/ 	.word	0x0000001e


	//----- nvinfo : EIATTR_FRAME_SIZE
	.align		4
.L_1:
        /*000c*/ 	.byte	0x04, 0x11
        /*000e*/ 	.short	(.L_3 - .L_2)
	.align		4
.L_2:
        /*0010*/ 	.word	index@(_Z14invertirVectorPii)
        /*0014*/ 	.word	0x00000000


	//----- nvinfo : EIATTR_REGCOUNT
	.align		4
.L_3:
        /*0018*/ 	.byte	0x04, 0x2f
        /*001a*/ 	.short	(.L_5 - .L_4)
	.align		4
.L_4:
        /*001c*/ 	.word	index@(_Z11sumarArraysPiS_S_)
        /*0020*/ 	.word	0x0000000c


	//----- nvinfo : EIATTR_FRAME_SIZE
	.align		4
.L_5:
        /*0024*/ 	.byte	0x04, 0x11
        /*0026*/ 	.short	(.L_7 - .L_6)
	.align		4
.L_6:
        /*0028*/ 	.word	index@(_Z11sumarArraysPiS_S_)
        /*002c*/ 	.word	0x00000000


	//----- nvinfo : EIATTR_MIN_STACK_SIZE
	.align		4
.L_7:
        /*0030*/ 	.byte	0x04, 0x12
        /*0032*/ 	.short	(.L_9 - .L_8)
	.align		4
.L_8:
        /*0034*/ 	.word	index@(_Z11sumarArraysPiS_S_)
        /*0038*/ 	.word	0x00000000


	//----- nvinfo : EIATTR_MIN_STACK_SIZE
	.align		4
.L_9:
        /*003c*/ 	.byte	0x04, 0x12
        /*003e*/ 	.short	(.L_11 - .L_10)
	.align		4
.L_10:
        /*0040*/ 	.word	index@(_Z14invertirVectorPii)
        /*0044*/ 	.word	0x00000000
.L_11:


//--------------------- .nv.compat                --------------------------
	.section	.nv.compat,"",@"SHT_CUDA_COMPAT_INFO"
	.align	4
        /*0000*/ 	.byte	0x02, 0x09, 0x00, 0x00, 0x02, 0x02, 0x01, 0x00, 0x02, 0x05, 0x05, 0x00, 0x03, 0x07, 0x01, 0x01
        /*0010*/ 	.byte	0x02, 0x03, 0x00, 0x00, 0x02, 0x06, 0x01, 0x00, 0x04, 0x0b, 0x08, 0x00, 0x09, 0x00, 0x00, 0x00
        /*0020*/ 	.byte	0x00, 0x00, 0x00, 0x00


//--------------------- .nv.info._Z11sumarArraysPiS_S_ --------------------------
	.section	.nv.info._Z11sumarArraysPiS_S_,"",@"SHT_CUDA_INFO"
	.sectionflags	@""
	.align	4


	//----- nvinfo : EIATTR_CUDA_API_VERSION
	.align		4
        /*0000*/ 	.byte	0x04, 0x37
        /*0002*/ 	.short	(.L_13 - .L_12)
.L_12:
        /*0004*/ 	.word	0x00000082


	//----- nvinfo : EIATTR_KPARAM_INFO
	.align		4
.L_13:
        /*0008*/ 	.byte	0x04, 0x17
        /*000a*/ 	.short	(.L_15 - .L_14)
.L_14:
        /*000c*/ 	.word	0x00000000
        /*0010*/ 	.short	0x0002
        /*0012*/ 	.short	0x0010
        /*0014*/ 	.byte	0x00, 0xf5, 0x21, 0x00


	//----- nvinfo : EIATTR_KPARAM_INFO
	.align		4
.L_15:
        /*0018*/ 	.byte	0x04, 0x17
        /*001a*/ 	.short	(.L_17 - .L_16)
.L_16:
        /*001c*/ 	.word	0x00000000
        /*0020*/ 	.short	0x0001
        /*0022*/ 	.short	0x0008
        /*0024*/ 	.byte	0x00, 0xf5, 0x21, 0x00


	//----- nvinfo : EIATTR_KPARAM_INFO
	.align		4
.L_17:
        /*0028*/ 	.byte	0x04, 0x17
        /*002a*/ 	.short	(.L_19 - .L_18)
.L_18:
        /*002c*/ 	.word	0x00000000
        /*0030*/ 	.short	0x0000
        /*0032*/ 	.short	0x0000
        /*0034*/ 	.byte	0x00, 0xf5, 0x21, 0x00


	//----- nvinfo : EIATTR_SPARSE_MMA_MASK
	.align		4
.L_19:
        /*0038*/ 	.byte	0x03, 0x50
        /*003a*/ 	.short	0x0000


	//----- nvinfo : EIATTR_MAXREG_COUNT
	.align		4
        /*003c*/ 	.byte	0x03, 0x1b
        /*003e*/ 	.short	0x00ff


	//----- nvinfo : EIATTR_MERCURY_ISA_VERSION
	.align		4
        /*0040*/ 	.byte	0x03, 0x5f
        /*0042*/ 	.short	0x0101


	//----- nvinfo : EIATTR_VRC_CTA_INIT_COUNT
	.align		4
        /*0044*/ 	.byte	0x02, 0x4a
	.zero		1
	.zero		1


	//----- nvinfo : EIATTR_EXIT_INSTR_OFFSETS
	.align		4
        /*0048*/ 	.byte	0x04, 0x1c
        /*004a*/ 	.short	(.L_21 - .L_20)


	//   ....[0]....
.L_20:
        /*004c*/ 	.word	0x000000d0


	//----- nvinfo : EIATTR_CBANK_PARAM_SIZE
	.align		4
.L_21:
        /*0050*/ 	.byte	0x03, 0x19
        /*0052*/ 	.short	0x0018


	//----- nvinfo : EIATTR_PARAM_CBANK
	.align		4
        /*0054*/ 	.byte	0x04, 0x0a
        /*0056*/ 	.short	(.L_23 - .L_22)
	.align		4
.L_22:
        /*0058*/ 	.word	index@(.nv.constant0._Z11sumarArraysPiS_S_)
        /*005c*/ 	.short	0x0380
        /*005e*/ 	.short	0x0018


	//----- nvinfo : EIATTR_SW_WAR
	.align		4
.L_23:
        /*0060*/ 	.byte	0x04, 0x36
        /*0062*/ 	.short	(.L_25 - .L_24)
.L_24:
        /*0064*/ 	.word	0x00000008
.L_25:


//--------------------- .nv.info._Z14invertirVectorPii --------------------------
	.section	.nv.info._Z14invertirVectorPii,"",@"SHT_CUDA_INFO"
	.sectionflags	@""
	.align	4


	//----- nvinfo : EIATTR_CUDA_API_VERSION
	.align		4
        /*0000*/ 	.byte	0x04, 0x37
        /*0002*/ 	.short	(.L_27 - .L_26)
.L_26:
        /*0004*/ 	.word	0x00000082


	//----- nvinfo : EIATTR_KPARAM_INFO
	.align		4
.L_27:
        /*0008*/ 	.byte	0x04, 0x17
        /*000a*/ 	.short	(.L_29 - .L_28)
.L_28:
        /*000c*/ 	.word	0x00000000
        /*0010*/ 	.short	0x0001
        /*0012*/ 	.short	0x0008
        /*0014*/ 	.byte	0x00, 0xf0, 0x11, 0x00


	//----- nvinfo : EIATTR_KPARAM_INFO
	.align		4
.L_29:
        /*0018*/ 	.byte	0x04, 0x17
        /*001a*/ 	.short	(.L_31 - .L_30)
.L_30:
        /*001c*/ 	.word	0x00000000
        /*0020*/ 	.short	0x0000
        /*0022*/ 	.short	0x0000
        /*0024*/ 	.byte	0x00, 0xf5, 0x21, 0x00


	//----- nvinfo : EIATTR_SPARSE_MMA_MASK
	.align		4
.L_31:
        /*0028*/ 	.byte	0x03, 0x50
        /*002a*/ 	.short	0x0000


	//----- nvinfo : EIATTR_MAXREG_COUNT
	.align		4
        /*002c*/ 	.byte	0x03, 0x1b
        /*002e*/ 	.short	0x00ff


	//----- nvinfo : EIATTR_MERCURY_ISA_VERSION
	.align		4
        /*0030*/ 	.byte	0x03, 0x5f
        /*0032*/ 	.short	0x0101


	//----- nvinfo : EIATTR_VRC_CTA_INIT_COUNT
	.align		4
        /*0034*/ 	.byte	0x02, 0x4a
	.zero		1
	.zero		1


	//----- nvinfo : EIATTR_EXIT_INSTR_OFFSETS
	.align		4
        /*0038*/ 	.byte	0x04, 0x1c
        /*003a*/ 	.short	(.L_33 - .L_32)


	//   ....[0]....
.L_32:
        /*003c*/ 	.word	0x00000030


	//   ....[1]....
        /*0040*/ 	.word	0x00000670


	//   ....[2]....
        /*0044*/ 	.word	0x00000910


	//   ....[3]....
        /*0048*/ 	.word	0x00000ab0


	//   ....[4]....
        /*004c*/ 	.word	0x00000be0


	//----- nvinfo : EIATTR_CBANK_PARAM_SIZE
	.align		4
.L_33:
        /*0050*/ 	.byte	0x03, 0x19
        /*0052*/ 	.short	0x000c


	//----- nvinfo : EIATTR_PARAM_CBANK
	.align		4
        /*0054*/ 	.byte	0x04, 0x0a
        /*0056*/ 	.short	(.L_35 - .L_34)
	.align		4
.L_34:
        /*0058*/ 	.word	index@(.nv.constant0._Z14invertirVectorPii)
        /*005c*/ 	.short	0x0380
        /*005e*/ 	.short	0x000c


	//----- nvinfo : EIATTR_SW_WAR
	.align		4
.L_35:
        /*0060*/ 	.byte	0x04, 0x36
        /*0062*/ 	.short	(.L_37 - .L_36)
.L_36:
        /*0064*/ 	.word	0x00000008
.L_37:


//--------------------- .nv.callgraph             --------------------------
	.section	.nv.callgraph,"",@"SHT_CUDA_CALLGRAPH"
	.align	4
	.sectionentsize	8
	.align		4
        /*0000*/ 	.word	0x00000000
	.align		4
        /*0004*/ 	.word	0xffffffff
	.align		4
        /*0008*/ 	.word	0x00000000
	.align		4
        /*000c*/ 	.word	0xfffffffe
	.align		4
        /*0010*/ 	.word	0x00000000
	.align		4
        /*0014*/ 	.word	0xfffffffd
	.align		4
        /*0018*/ 	.word	0x00000000
	.align		4
        /*001c*/ 	.word	0xfffffffc


//--------------------- .text._Z11sumarArraysPiS_S_ --------------------------
	.section	.text._Z11sumarArraysPiS_S_,"ax",@progbits
	.align	128
        .global         _Z11sumarArraysPiS_S_
        .type           _Z11sumarArraysPiS_S_,@function
        .size           _Z11sumarArraysPiS_S_,(.L_x_7 - _Z11sumarArraysPiS_S_)
        .other          _Z11sumarArraysPiS_S_,@"STO_CUDA_ENTRY STV_DEFAULT"
_Z11sumarArraysPiS_S_:
.text._Z11sumarArraysPiS_S_:
[----:B------:R-:W-:Y:S01]  /*0000*/  LDC R1, c[0x0][0x37c] ;  /* 0x0000df00ff017b82 */ /* 0x000fe20000000800 */
[----:B------:R-:W0:Y:S07]  /*0010*/  S2R R9, SR_TID.X ;  /* 0x0000000000097919 */ /* 0x000e2e0000002100 */
[----:B------:R-:W0:Y:S01]  /*0020*/  LDC.64 R2, c[0x0][0x380] ;  /* 0x0000e000ff027b82 */ /* 0x000e220000000a00 */
[----:B------:R-:W1:Y:S07]  /*0030*/  LDCU.64 UR4, c[0x0][0x358] ;  /* 0x00006b00ff0477ac */ /* 0x000e6e0008000a00 */
[----:B------:R-:W2:Y:S08]  /*0040*/  LDC.64 R4, c[0x0][0x388] ;  /* 0x0000e200ff047b82 */ /* 0x000eb00000000a00 */
[----:B------:R-:W3:Y:S01]  /*0050*/  LDC.64 R6, c[0x0][0x390] ;  /* 0x0000e400ff067b82 */ /* 0x000ee20000000a00 */
[----:B0-----:R-:W-:-:S04]  /*0060*/  IMAD.WIDE.U32 R2, R9, 0x4, R2 ;  /* 0x0000000409027825 */ /* 0x001fc800078e0002 */
[C---:B--2---:R-:W-:Y:S02]  /*0070*/  IMAD.WIDE.U32 R4, R9.reuse, 0x4, R4 ;  /* 0x0000000409047825 */ /* 0x044fe400078e0004 */
[----:B-1----:R-:W2:Y:S04]  /*0080*/  LDG.E R2, desc[UR4][R2.64] ;  /* 0x0000000402027981 */ /* 0x002ea8000c1e1900 */
[----:B------:R-:W2:Y:S01]  /*0090*/  LDG.E R5, desc[UR4][R4.64] ;  /* 0x0000000404057981 */ /* 0x000ea2000c1e1900 */
[----:B---3--:R-:W-:Y:S01]  /*00a0*/  IMAD.WIDE.U32 R6, R9, 0x4, R6 ;  /* 0x0000000409067825 */ /* 0x008fe200078e0006 */
[----:B--2---:R-:W-:-:S05]  /*00b0*/  IADD3 R9, PT, PT, R2, R5, RZ ;  /* 0x0000000502097210 */ /* 0x004fca0007ffe0ff */
[----:B------:R-:W-:Y:S01]  /*00c0*/  STG.E desc[UR4][R6.64], R9 ;  /* 0x0000000906007986 */ /* 0x000fe2000c101904 */
[----:B------:R-:W-:Y:S05]  /*00d0*/  EXIT ;  /* 0x000000000000794d */ /* 0x000fea0003800000 */
.L_x_0:
[----:B------:R-:W-:-:S00]  /*00e0*/  BRA `(.L_x_0) ;  /* 0xfffffffc00fc7947 */ /* 0x000fc0000383ffff */
[----:B------:R-:W-:-:S00]  /*00f0*/  NOP ;  /* 0x0000000000007918 */ /* 0x000fc00000000000 */
        /* <DEDUP_REMOVED lines=8> */
.L_x_7:


//--------------------- .text._Z14invertirVectorPii --------------------------
	.section	.text._Z14invertirVectorPii,"ax",@progbits
	.align	128
        .global         _Z14invertirVectorPii
        .type           _Z14invertirVectorPii,@function
        .size           _Z14invertirVectorPii,(.L_x_8 - _Z14invertirVectorPii)
        .other          _Z14invertirVectorPii,@"STO_CUDA_ENTRY STV_DEFAULT"
_Z14invertirVectorPii:
.text._Z14invertirVectorPii:
[----:B------:R-:W-:Y:S08]  /*0000*/  LDC R1, c[0x0][0x37c] ;  /* 0x0000df00ff017b82 */ /* 0x000ff00000000800 */
[----:B------:R-:W0:Y:S02]  /*0010*/  LDC R2, c[0x0][0x388] ;  /* 0x0000e200ff027b82 */ /* 0x000e240000000800 */
[----:B0-----:R-:W-:-:S13]  /*0020*/  ISETP.GE.AND P0, PT, R2, 0x2, PT ;  /* 0x000000020200780c */ /* 0x001fda0003f06270 */
[----:B------:R-:W-:Y:S05]  /*0030*/  @!P0 EXIT ;  /* 0x000000000000894d */ /* 0x000fea0003800000 */
[C---:B------:R-:W-:Y:S01]  /*0040*/  ISETP.GT.U32.AND P0, PT, R2.reuse, 0x3, PT ;  /* 0x000000030200780c */ /* 0x040fe20003f04070 */
[----:B------:R-:W0:Y:S01]  /*0050*/  LDCU.64 UR4, c[0x0][0x358] ;  /* 0x00006b00ff0477ac */ /* 0x000e220008000a00 */
[----:B------:R-:W-:-:S05]  /*0060*/  VIMNMX.U32 R3, PT, PT, R2, 0x3, !PT ;  /* 0x0000000302037848 */ /* 0x000fca0007fe0000 */
[----:B------:R-:W-:-:S06]  /*0070*/  VIADD R0, R3, 0xffffffff ;  /* 0xffffffff03007836 */ /* 0x000fcc0000000000 */
[----:B------:R-:W-:-:S04]  /*0080*/  @!P0 IMAD.MOV R0, RZ, RZ, R3 ;  /* 0x000000ffff008224 */ /* 0x000fc800078e0203 */
[----:B------:R-:W-:-:S05]  /*0090*/  VIADD R0, R0, 0xfffffffd ;  /* 0xfffffffd00007836 */ /* 0x000fca0000000000 */
[----:B------:R-:W-:-:S04]  /*00a0*/  SHF.R.U32.HI R0, RZ, 0x1, R0 ;  /* 0x00000001ff007819 */ /* 0x000fc80000011600 */
[----:B------:R-:W-:Y:S01]  /*00b0*/  IADD3 R3, PT, PT, R0, 0x1, RZ ;  /* 0x0000000100037810 */ /* 0x000fe20007ffe0ff */
[----:B------:R-:W-:Y:S01]  /*00c0*/  @!P0 IMAD.MOV R3, RZ, RZ, R0 ;  /* 0x000000ffff038224 */ /* 0x000fe200078e0200 */
[----:B------:R-:W-:Y:S01]  /*00d0*/  IADD3 R0, PT, PT, R2, -0x1, RZ ;  /* 0xffffffff02007810 */ /* 0x000fe20007ffe0ff */
[----:B------:R-:W-:-:S03]  /*00e0*/  IMAD.MOV.U32 R2, RZ, RZ, RZ ;  /* 0x000000ffff027224 */ /* 0x000fc600078e00ff */
[C---:B------:R-:W-:Y:S01]  /*00f0*/  ISETP.GE.U32.AND P0, PT, R3.reuse, 0xf, PT ;  /* 0x0000000f0300780c */ /* 0x040fe20003f06070 */
[----:B------:R-:W-:-:S05]  /*0100*/  VIADD R3, R3, 0x1 ;  /* 0x0000000103037836 */ /* 0x000fca0000000000 */
[----:B------:R-:W-:-:S07]  /*0110*/  LOP3.LUT R12, R3, 0xf, RZ, 0xc0, !PT ;  /* 0x0000000f030c7812 */ /* 0x000fce00078ec0ff */
[----:B0-----:R-:W-:Y:S05]  /*0120*/  @!P0 BRA `(.L_x_1) ;  /* 0x00000004004c8947 */ /* 0x001fea0003800000 */
[----:B------:R-:W0:Y:S01]  /*0130*/  LDC.64 R6, c[0x0][0x380] ;  /* 0x0000e000ff067b82 */ /* 0x000e220000000a00 */
[----:B------:R-:W-:-:S04]  /*0140*/  LOP3.LUT R2, R3, 0xfffffff0, RZ, 0xc0, !PT ;  /* 0xfffffff003027812 */ /* 0x000fc800078ec0ff */
[----:B------:R-:W-:-:S03]  /*0150*/  IADD3 R11, PT, PT, -R2, RZ, RZ ;  /* 0x000000ff020b7210 */ /* 0x000fc60007ffe1ff */
[----:B------:R-:W1:Y:S01]  /*0160*/  LDC R10, c[0x0][0x388] ;  /* 0x0000e200ff0a7b82 */ /* 0x000e620000000800 */
[C---:B0-----:R-:W-:Y:S02]  /*0170*/  IADD3 R13, P0, PT, R6.reuse, 0x20, RZ ;  /* 0x00000020060d7810 */ /* 0x041fe40007f1e0ff */
[----:B------:R-:W-:-:S03]  /*0180*/  IADD3 R6, P1, PT, R6, -0x1c, RZ ;  /* 0xffffffe406067810 */ /* 0x000fc60007f3e0ff */
[----:B------:R-:W-:Y:S01]  /*0190*/  IMAD.X R14, RZ, RZ, R7, P0 ;  /* 0x000000ffff0e7224 */ /* 0x000fe200000e0607 */
[----:B------:R-:W-:-:S09]  /*01a0*/  IADD3.X R7, PT, PT, R7, -0x1, RZ, P1, !PT ;  /* 0xffffffff07077810 */ /* 0x000fd20000ffe4ff */
.L_x_2:
[----:B0-----:R-:W-:-:S04]  /*01b0*/  IMAD.WIDE R8, R0, 0x4, R6 ;  /* 0x0000000400087825 */ /* 0x001fc800078e0206 */
[----:B------:R-:W-:Y:S01]  /*01c0*/  IMAD.MOV.U32 R4, RZ, RZ, R13 ;  /* 0x000000ffff047224 */ /* 0x000fe200078e000d */
[----:B------:R-:W2:Y:S01]  /*01d0*/  LDG.E R15, desc[UR4][R8.64+0x1c] ;  /* 0x00001c04080f7981 */ /* 0x000ea2000c1e1900 */
[----:B------:R-:W-:-:S05]  /*01e0*/  IMAD.MOV.U32 R5, RZ, RZ, R14 ;  /* 0x000000ffff057224 */ /* 0x000fca00078e000e */
[----:B------:R-:W3:Y:S04]  /*01f0*/  LDG.E R13, desc[UR4][R4.64+-0x20] ;  /* 0xffffe004040d7981 */ /* 0x000ee8000c1e1900 */
[----:B--2---:R0:W-:Y:S04]  /*0200*/  STG.E desc[UR4][R4.64+-0x20], R15 ;  /* 0xffffe00f04007986 */ /* 0x0041e8000c101904 */
[----:B------:R-:W2:Y:S04]  /*0210*/  LDG.E R19, desc[UR4][R8.64+0x18] ;  /* 0x0000180408137981 */ /* 0x000ea8000c1e1900 */
[----:B---3--:R3:W-:Y:S04]  /*0220*/  STG.E desc[UR4][R8.64+0x1c], R13 ;  /* 0x00001c0d08007986 */ /* 0x0087e8000c101904 */
[----:B------:R-:W4:Y:S04]  /*0230*/  LDG.E R17, desc[UR4][R4.64+-0x1c] ;  /* 0xffffe40404117981 */ /* 0x000f28000c1e1900 */
[----:B--2---:R2:W-:Y:S04]  /*0240*/  STG.E desc[UR4][R4.64+-0x1c], R19 ;  /* 0xffffe41304007986 */ /* 0x0045e8000c101904 */
[----:B------:R-:W5:Y:S04]  /*0250*/  LDG.E R23, desc[UR4][R8.64+0x14] ;  /* 0x0000140408177981 */ /* 0x000f68000c1e1900 */
[----:B----4-:R4:W-:Y:S04]  /*0260*/  STG.E desc[UR4][R8.64+0x18], R17 ;  /* 0x0000181108007986 */ /* 0x0109e8000c101904 */
[----:B------:R-:W3:Y:S04]  /*0270*/  LDG.E R21, desc[UR4][R4.64+-0x18] ;  /* 0xffffe80404157981 */ /* 0x000ee8000c1e1900 */
[----:B-----5:R5:W-:Y:S04]  /*0280*/  STG.E desc[UR4][R4.64+-0x18], R23 ;  /* 0xffffe81704007986 */ /* 0x020be8000c101904 */
[----:B------:R-:W2:Y:S04]  /*0290*/  LDG.E R25, desc[UR4][R8.64+0x10] ;  /* 0x0000100408197981 */ /* 0x000ea8000c1e1900 */
[----:B---3--:R3:W-:Y:S04]  /*02a0*/  STG.E desc[UR4][R8.64+0x14], R21 ;  /* 0x0000141508007986 */ /* 0x0087e8000c101904 */
[----:B0-----:R-:W4:Y:S04]  /*02b0*/  LDG.E R15, desc[UR4][R4.64+-0x14] ;  /* 0xffffec04040f7981 */ /* 0x001f28000c1e1900 */
[----:B--2---:R0:W-:Y:S04]  /*02c0*/  STG.E desc[UR4][R4.64+-0x14], R25 ;  /* 0xffffec1904007986 */ /* 0x0041e8000c101904 */
[----:B------:R-:W2:Y:S04]  /*02d0*/  LDG.E R27, desc[UR4][R8.64+0xc] ;  /* 0x00000c04081b7981 */ /* 0x000ea8000c1e1900 */
[----:B----4-:R4:W-:Y:S04]  /*02e0*/  STG.E desc[UR4][R8.64+0x10], R15 ;  /* 0x0000100f08007986 */ /* 0x0109e8000c101904 */
[----:B------:R-:W5:Y:S04]  /*02f0*/  LDG.E R13, desc[UR4][R4.64+-0x10] ;  /* 0xfffff004040d7981 */ /* 0x000f68000c1e1900 */
[----:B--2---:R2:W-:Y:S04]  /*0300*/  STG.E desc[UR4][R4.64+-0x10], R27 ;  /* 0xfffff01b04007986 */ /* 0x0045e8000c101904 */
[----:B------:R-:W3:Y:S04]  /*0310*/  LDG.E R19, desc[UR4][R8.64+0x8] ;  /* 0x0000080408137981 */ /* 0x000ee8000c1e1900 */
[----:B-----5:R5:W-:Y:S04]  /*0320*/  STG.E desc[UR4][R8.64+0xc], R13 ;  /* 0x00000c0d08007986 */ /* 0x020be8000c101904 */
[----:B------:R-:W4:Y:S04]  /*0330*/  LDG.E R17, desc[UR4][R4.64+-0xc] ;  /* 0xfffff40404117981 */ /* 0x000f28000c1e1900 */
[----:B---3--:R3:W-:Y:S04]  /*0340*/  STG.E desc[UR4][R4.64+-0xc], R19 ;  /* 0xfffff41304007986 */ /* 0x0087e8000c101904 */
[----:B------:R-:W2:Y:S04]  /*0350*/  LDG.E R23, desc[UR4][R8.64+0x4] ;  /* 0x0000040408177981 */ /* 0x000ea8000c1e1900 */
[----:B----4-:R4:W-:Y:S04]  /*0360*/  STG.E desc[UR4][R8.64+0x8], R17 ;  /* 0x0000081108007986 */ /* 0x0109e8000c101904 */
[----:B------:R-:W5:Y:S04]  /*0370*/  LDG.E R21, desc[UR4][R4.64+-0x8] ;  /* 0xfffff80404157981 */ /* 0x000f68000c1e1900 */
[----:B--2---:R2:W-:Y:S04]  /*0380*/  STG.E desc[UR4][R4.64+-0x8], R23 ;  /* 0xfffff81704007986 */ /* 0x0045e8000c101904 */
[----:B0-----:R-:W3:Y:S04]  /*0390*/  LDG.E R25, desc[UR4][R8.64] ;  /* 0x0000000408197981 */ /* 0x001ee8000c1e1900 */
[----:B-----5:R0:W-:Y:S04]  /*03a0*/  STG.E desc[UR4][R8.64+0x4], R21 ;  /* 0x0000041508007986 */ /* 0x0201e8000c101904 */
[----:B------:R-:W5:Y:S04]  /*03b0*/  LDG.E R15, desc[UR4][R4.64+-0x4] ;  /* 0xfffffc04040f7981 */ /* 0x000f68000c1e1900 */
[----:B---3--:R3:W-:Y:S04]  /*03c0*/  STG.E desc[UR4][R4.64+-0x4], R25 ;  /* 0xfffffc1904007986 */ /* 0x0087e8000c101904 */
[----:B------:R-:W4:Y:S04]  /*03d0*/  LDG.E R27, desc[UR4][R8.64+-0x4] ;  /* 0xfffffc04081b7981 */ /* 0x000f28000c1e1900 */
[----:B-----5:R5:W-:Y:S04]  /*03e0*/  STG.E desc[UR4][R8.64], R15 ;  /* 0x0000000f08007986 */ /* 0x020be8000c101904 */
[----:B------:R-:W2:Y:S04]  /*03f0*/  LDG.E R13, desc[UR4][R4.64] ;  /* 0x00000004040d7981 */ /* 0x000ea8000c1e1900 */
[----:B----4-:R4:W-:Y:S04]  /*0400*/  STG.E desc[UR4][R4.64], R27 ;  /* 0x0000001b04007986 */ /* 0x0109e8000c101904 */
[----:B------:R-:W3:Y:S04]  /*0410*/  LDG.E R19, desc[UR4][R8.64+-0x8] ;  /* 0xfffff80408137981 */ /* 0x000ee8000c1e1900 */
[----:B--2---:R2:W-:Y:S04]  /*0420*/  STG.E desc[UR4][R8.64+-0x4], R13 ;  /* 0xfffffc0d08007986 */ /* 0x0045e8000c101904 */
[----:B------:R-:W5:Y:S04]  /*0430*/  LDG.E R17, desc[UR4][R4.64+0x4] ;  /* 0x0000040404117981 */ /* 0x000f68000c1e1900 */
[----:B---3--:R3:W-:Y:S04]  /*0440*/  STG.E desc[UR4][R4.64+0x4], R19 ;  /* 0x0000041304007986 */ /* 0x0087e8000c101904 */
[----:B------:R-:W4:Y:S04]  /*0450*/  LDG.E R23, desc[UR4][R8.64+-0xc] ;  /* 0xfffff40408177981 */ /* 0x000f28000c1e1900 */
[----:B-----5:R5:W-:Y:S04]  /*0460*/  STG.E desc[UR4][R8.64+-0x8], R17 ;  /* 0xfffff81108007986 */ /* 0x020be8000c101904 */
[----:B0-----:R-:W2:Y:S04]  /*0470*/  LDG.E R21, desc[UR4][R4.64+0x8] ;  /* 0x0000080404157981 */ /* 0x001ea8000c1e1900 */
[----:B----4-:R0:W-:Y:S04]  /*0480*/  STG.E desc[UR4][R4.64+0x8], R23 ;  /* 0x0000081704007986 */ /* 0x0101e8000c101904 */
[----:B------:R-:W4:Y:S04]  /*0490*/  LDG.E R25, desc[UR4][R8.64+-0x10] ;  /* 0xfffff00408197981 */ /* 0x000f28000c1e1900 */
[----:B--2---:R2:W-:Y:S04]  /*04a0*/  STG.E desc[UR4][R8.64+-0xc], R21 ;  /* 0xfffff41508007986 */ /* 0x0045e8000c101904 */
[----:B------:R-:W3:Y:S04]  /*04b0*/  LDG.E R15, desc[UR4][R4.64+0xc] ;  /* 0x00000c04040f7981 */ /* 0x000ee8000c1e1900 */
[----:B----4-:R4:W-:Y:S04]  /*04c0*/  STG.E desc[UR4][R4.64+0xc], R25 ;  /* 0x00000c1904007986 */ /* 0x0109e8000c101904 */
[----:B------:R-:W5:Y:S04]  /*04d0*/  LDG.E R27, desc[UR4][R8.64+-0x14] ;  /* 0xffffec04081b7981 */ /* 0x000f68000c1e1900 */
[----:B---3--:R3:W-:Y:S04]  /*04e0*/  STG.E desc[UR4][R8.64+-0x10], R15 ;  /* 0xfffff00f08007986 */ /* 0x0087e8000c101904 */
[----:B------:R-:W2:Y:S04]  /*04f0*/  LDG.E R13, desc[UR4][R4.64+0x10] ;  /* 0x00001004040d7981 */ /* 0x000ea8000c1e1900 */
[----:B-----5:R-:W-:Y:S04]  /*0500*/  STG.E desc[UR4][R4.64+0x10], R27 ;  /* 0x0000101b04007986 */ /* 0x020fe8000c101904 */
[----:B------:R-:W5:Y:S04]  /*0510*/  LDG.E R19, desc[UR4][R8.64+-0x18] ;  /* 0xffffe80408137981 */ /* 0x000f68000c1e1900 */
[----:B--2---:R2:W-:Y:S04]  /*0520*/  STG.E desc[UR4][R8.64+-0x14], R13 ;  /* 0xffffec0d08007986 */ /* 0x0045e8000c101904 */
[----:B------:R-:W4:Y:S04]  /*0530*/  LDG.E R17, desc[UR4][R4.64+0x14] ;  /* 0x0000140404117981 */ /* 0x000f28000c1e1900 */
[----:B-----5:R1:W-:Y:S04]  /*0540*/  STG.E desc[UR4][R4.64+0x14], R19 ;  /* 0x0000141304007986 */ /* 0x0203e8000c101904 */
[----:B0-----:R-:W5:Y:S04]  /*0550*/  LDG.E R23, desc[UR4][R8.64+-0x1c] ;  /* 0xffffe40408177981 */ /* 0x001f68000c1e1900 */
[----:B----4-:R0:W-:Y:S04]  /*0560*/  STG.E desc[UR4][R8.64+-0x18], R17 ;  /* 0xffffe81108007986 */ /* 0x0101e8000c101904 */
[----:B------:R-:W4:Y:S01]  /*0570*/  LDG.E R21, desc[UR4][R4.64+0x18] ;  /* 0x0000180404157981 */ /* 0x000f22000c1e1900 */
[----:B------:R-:W-:-:S03]  /*0580*/  IADD3 R11, PT, PT, R11, 0x10, RZ ;  /* 0x000000100b0b7810 */ /* 0x000fc60007ffe0ff */
[----:B-----5:R0:W-:Y:S04]  /*0590*/  STG.E desc[UR4][R4.64+0x18], R23 ;  /* 0x0000181704007986 */ /* 0x0201e8000c101904 */
[----:B------:R-:W5:Y:S04]  /*05a0*/  LDG.E R25, desc[UR4][R8.64+-0x20] ;  /* 0xffffe00408197981 */ /* 0x000f68000c1e1900 */
[----:B----4-:R0:W-:Y:S04]  /*05b0*/  STG.E desc[UR4][R8.64+-0x1c], R21 ;  /* 0xffffe41508007986 */ /* 0x0101e8000c101904 */
[----:B---3--:R-:W3:Y:S01]  /*05c0*/  LDG.E R15, desc[UR4][R4.64+0x1c] ;  /* 0x00001c04040f7981 */ /* 0x008ee2000c1e1900 */
[----:B------:R-:W-:-:S02]  /*05d0*/  ISETP.NE.AND P0, PT, R11, RZ, PT ;  /* 0x000000ff0b00720c */ /* 0x000fc40003f05270 */
[----:B--2---:R-:W-:Y:S01]  /*05e0*/  IADD3 R13, P1, PT, R4, 0x40, RZ ;  /* 0x00000040040d7810 */ /* 0x004fe20007f3e0ff */
[----:B-1----:R-:W-:Y:S01]  /*05f0*/  VIADD R10, R10, 0xfffffff0 ;  /* 0xfffffff00a0a7836 */ /* 0x002fe20000000000 */
[----:B------:R-:W-:-:S03]  /*0600*/  IADD3 R0, PT, PT, R0, -0x10, RZ ;  /* 0xfffffff000007810 */ /* 0x000fc60007ffe0ff */
[----:B------:R-:W-:Y:S01]  /*0610*/  IMAD.X R14, RZ, RZ, R5, P1 ;  /* 0x000000ffff0e7224 */ /* 0x000fe200008e0605 */
[----:B-----5:R0:W-:Y:S04]  /*0620*/  STG.E desc[UR4][R4.64+0x1c], R25 ;  /* 0x00001c1904007986 */ /* 0x0201e8000c101904 */
[----:B---3--:R0:W-:Y:S01]  /*0630*/  STG.E desc[UR4][R8.64+-0x20], R15 ;  /* 0xffffe00f08007986 */ /* 0x0081e2000c101904 */
[----:B------:R-:W-:Y:S05]  /*0640*/  @P0 BRA `(.L_x_2) ;  /* 0xfffffff800d80947 */ /* 0x000fea000383ffff */
[----:B------:R-:W-:-:S07]  /*0650*/  VIADD R0, R10, 0xffffffff ;  /* 0xffffffff0a007836 */ /* 0x000fce0000000000 */
.L_x_1:
[----:B------:R-:W-:-:S13]  /*0660*/  ISETP.NE.AND P0, PT, R12, RZ, PT ;  /* 0x000000ff0c00720c */ /* 0x000fda0003f05270 */
[----:B------:R-:W-:Y:S05]  /*0670*/  @!P0 EXIT ;  /* 0x000000000000894d */ /* 0x000fea0003800000 */
[----:B------:R-:W-:Y:S02]  /*0680*/  ISETP.GE.U32.AND P0, PT, R12, 0x8, PT ;  /* 0x000000080c00780c */ /* 0x000fe40003f06070 */
[----:B------:R-:W-:-:S04]  /*0690*/  LOP3.LUT R10, R3, 0x7, RZ, 0xc0, !PT ;  /* 0x00000007030a7812 */ /* 0x000fc800078ec0ff */
[----:B------:R-:W-:-:S07]  /*06a0*/  ISETP.NE.AND P1, PT, R10, RZ, PT ;  /* 0x000000ff0a00720c */ /* 0x000fce0003f25270 */
[----:B------:R-:W-:Y:S06]  /*06b0*/  @!P0 BRA `(.L_x_3) ;  /* 0x0000000000948947 */ /* 0x000fec0003800000 */
[----:B------:R-:W0:Y:S02]  /*06c0*/  LDC.64 R6, c[0x0][0x380] ;  /* 0x0000e000ff067b82 */ /* 0x000e240000000a00 */
[----:B0-----:R-:W-:-:S04]  /*06d0*/  IMAD.WIDE R4, R0, 0x4, R6 ;  /* 0x0000000400047825 */ /* 0x001fc800078e0206 */
[C---:B------:R-:W-:Y:S01]  /*06e0*/  IMAD.WIDE.U32 R6, R2.reuse, 0x4, R6 ;  /* 0x0000000402067825 */ /* 0x040fe200078e0006 */
[----:B------:R-:W2:Y:S04]  /*06f0*/  LDG.E R11, desc[UR4][R4.64] ;  /* 0x00000004040b7981 */ /* 0x000ea8000c1e1900 */
[----:B------:R-:W3:Y:S04]  /*0700*/  LDG.E R9, desc[UR4][R6.64] ;  /* 0x0000000406097981 */ /* 0x000ee8000c1e1900 */
[----:B--2---:R0:W-:Y:S04]  /*0710*/  STG.E desc[UR4][R6.64], R11 ;  /* 0x0000000b06007986 */ /* 0x0041e8000c101904 */
[----:B---3--:R1:W-:Y:S04]  /*0720*/  STG.E desc[UR4][R4.64], R9 ;  /* 0x0000000904007986 */ /* 0x0083e8000c101904 */
[----:B------:R-:W2:Y:S04]  /*0730*/  LDG.E R15, desc[UR4][R4.64+-0x4] ;  /* 0xfffffc04040f7981 */ /* 0x000ea8000c1e1900 */
[----:B------:R-:W3:Y:S04]  /*0740*/  LDG.E R13, desc[UR4][R6.64+0x4] ;  /* 0x00000404060d7981 */ /* 0x000ee8000c1e1900 */
[----:B--2---:R2:W-:Y:S04]  /*0750*/  STG.E desc[UR4][R6.64+0x4], R15 ;  /* 0x0000040f06007986 */ /* 0x0045e8000c101904 */
[----:B---3--:R3:W-:Y:S04]  /*0760*/  STG.E desc[UR4][R4.64+-0x4], R13 ;  /* 0xfffffc0d04007986 */ /* 0x0087e8000c101904 */
[----:B------:R-:W4:Y:S04]  /*0770*/  LDG.E R19, desc[UR4][R4.64+-0x8] ;  /* 0xfffff80404137981 */ /* 0x000f28000c1e1900 */
[----:B------:R-:W5:Y:S04]  /*0780*/  LDG.E R17, desc[UR4][R6.64+0x8] ;  /* 0x0000080406117981 */ /* 0x000f68000c1e1900 */
[----:B----4-:R4:W-:Y:S04]  /*0790*/  STG.E desc[UR4][R6.64+0x8], R19 ;  /* 0x0000081306007986 */ /* 0x0109e8000c101904 */
[----:B-----5:R5:W-:Y:S04]  /*07a0*/  STG.E desc[UR4][R4.64+-0x8], R17 ;  /* 0xfffff81104007986 */ /* 0x020be8000c101904 */
[----:B------:R-:W2:Y:S04]  /*07b0*/  LDG.E R21, desc[UR4][R4.64+-0xc] ;  /* 0xfffff40404157981 */ /* 0x000ea8000c1e1900 */
[----:B0-----:R-:W3:Y:S04]  /*07c0*/  LDG.E R11, desc[UR4][R6.64+0xc] ;  /* 0x00000c04060b7981 */ /* 0x001ee8000c1e1900 */
[----:B--2---:R0:W-:Y:S04]  /*07d0*/  STG.E desc[UR4][R6.64+0xc], R21 ;  /* 0x00000c1506007986 */ /* 0x0041e8000c101904 */
[----:B---3--:R2:W-:Y:S04]  /*07e0*/  STG.E desc[UR4][R4.64+-0xc], R11 ;  /* 0xfffff40b04007986 */ /* 0x0085e8000c101904 */
[----:B------:R-:W3:Y:S04]  /*07f0*/  LDG.E R23, desc[UR4][R4.64+-0x10] ;  /* 0xfffff00404177981 */ /* 0x000ee8000c1e1900 */
[----:B-1----:R-:W4:Y:S04]  /*0800*/  LDG.E R9, desc[UR4][R6.64+0x10] ;  /* 0x0000100406097981 */ /* 0x002f28000c1e1900 */
[----:B---3--:R1:W-:Y:S04]  /*0810*/  STG.E desc[UR4][R6.64+0x10], R23 ;  /* 0x0000101706007986 */ /* 0x0083e8000c101904 */
[----:B----4-:R1:W-:Y:S04]  /*0820*/  STG.E desc[UR4][R4.64+-0x10], R9 ;  /* 0xfffff00904007986 */ /* 0x0103e8000c101904 */
[----:B------:R-:W3:Y:S04]  /*0830*/  LDG.E R15, desc[UR4][R4.64+-0x14] ;  /* 0xffffec04040f7981 */ /* 0x000ee8000c1e1900 */
[----:B------:R-:W4:Y:S04]  /*0840*/  LDG.E R13, desc[UR4][R6.64+0x14] ;  /* 0x00001404060d7981 */ /* 0x000f28000c1e1900 */
[----:B---3--:R1:W-:Y:S04]  /*0850*/  STG.E desc[UR4][R6.64+0x14], R15 ;  /* 0x0000140f06007986 */ /* 0x0083e8000c101904 */
[----:B----4-:R1:W-:Y:S04]  /*0860*/  STG.E desc[UR4][R4.64+-0x14], R13 ;  /* 0xffffec0d04007986 */ /* 0x0103e8000c101904 */
[----:B------:R-:W3:Y:S04]  /*0870*/  LDG.E R19, desc[UR4][R4.64+-0x18] ;  /* 0xffffe80404137981 */ /* 0x000ee8000c1e1900 */
[----:B-----5:R-:W4:Y:S04]  /*0880*/  LDG.E R17, desc[UR4][R6.64+0x18] ;  /* 0x0000180406117981 */ /* 0x020f28000c1e1900 */
[----:B---3--:R1:W-:Y:S04]  /*0890*/  STG.E desc[UR4][R6.64+0x18], R19 ;  /* 0x0000181306007986 */ /* 0x0083e8000c101904 */
[----:B----4-:R1:W-:Y:S04]  /*08a0*/  STG.E desc[UR4][R4.64+-0x18], R17 ;  /* 0xffffe81104007986 */ /* 0x0103e8000c101904 */
[----:B0-----:R-:W3:Y:S04]  /*08b0*/  LDG.E R21, desc[UR4][R4.64+-0x1c] ;  /* 0xffffe40404157981 */ /* 0x001ee8000c1e1900 */
[----:B--2---:R-:W2:Y:S01]  /*08c0*/  LDG.E R11, desc[UR4][R6.64+0x1c] ;  /* 0x00001c04060b7981 */ /* 0x004ea2000c1e1900 */
[----:B------:R-:W-:Y:S01]  /*08d0*/  VIADD R2, R2, 0x8 ;  /* 0x0000000802027836 */ /* 0x000fe20000000000 */
[----:B------:R-:W-:-:S02]  /*08e0*/  IADD3 R0, PT, PT, R0, -0x8, RZ ;  /* 0xfffffff800007810 */ /* 0x000fc40007ffe0ff */
[----:B---3--:R1:W-:Y:S04]  /*08f0*/  STG.E desc[UR4][R6.64+0x1c], R21 ;  /* 0x00001c1506007986 */ /* 0x0083e8000c101904 */
[----:B--2---:R1:W-:Y:S02]  /*0900*/  STG.E desc[UR4][R4.64+-0x1c], R11 ;  /* 0xffffe40b04007986 */ /* 0x0043e4000c101904 */
.L_x_3:
[----:B------:R-:W-:Y:S05]  /*0910*/  @!P1 EXIT ;  /* 0x000000000000994d */ /* 0x000fea0003800000 */
[----:B------:R-:W-:Y:S02]  /*0920*/  ISETP.GE.U32.AND P0, PT, R10, 0x4, PT ;  /* 0x000000040a00780c */ /* 0x000fe40003f06070 */
[----:B0-----:R-:W-:-:S04]  /*0930*/  LOP3.LUT R8, R3, 0x3, RZ, 0xc0, !PT ;  /* 0x0000000303087812 */ /* 0x001fc800078ec0ff */
[----:B------:R-:W-:-:S07]  /*0940*/  ISETP.NE.AND P1, PT, R8, RZ, PT ;  /* 0x000000ff0800720c */ /* 0x000fce0003f25270 */
[----:B------:R-:W-:Y:S06]  /*0950*/  @!P0 BRA `(.L_x_4) ;  /* 0x0000000000548947 */ /* 0x000fec0003800000 */
[----:B-1----:R-:W0:Y:S02]  /*0960*/  LDC.64 R4, c[0x0][0x380] ;  /* 0x0000e000ff047b82 */ /* 0x002e240000000a00 */
[----:B0-----:R-:W-:-:S04]  /*0970*/  IMAD.WIDE R6, R0, 0x4, R4 ;  /* 0x0000000400067825 */ /* 0x001fc800078e0204 */
[C---:B------:R-:W-:Y:S01]  /*0980*/  IMAD.WIDE.U32 R4, R2.reuse, 0x4, R4 ;  /* 0x0000000402047825 */ /* 0x040fe200078e0004 */
[----:B------:R-:W2:Y:S04]  /*0990*/  LDG.E R9, desc[UR4][R6.64] ;  /* 0x0000000406097981 */ /* 0x000ea8000c1e1900 */
[----:B------:R-:W3:Y:S04]  /*09a0*/  LDG.E R3, desc[UR4][R4.64] ;  /* 0x0000000404037981 */ /* 0x000ee8000c1e1900 */
[----:B--2---:R0:W-:Y:S04]  /*09b0*/  STG.E desc[UR4][R4.64], R9 ;  /* 0x0000000904007986 */ /* 0x0041e8000c101904 */
[----:B---3--:R2:W-:Y:S04]  /*09c0*/  STG.E desc[UR4][R6.64], R3 ;  /* 0x0000000306007986 */ /* 0x0085e8000c101904 */
[----:B------:R-:W3:Y:S04]  /*09d0*/  LDG.E R13, desc[UR4][R6.64+-0x4] ;  /* 0xfffffc04060d7981 */ /* 0x000ee8000c1e1900 */
[----:B------:R-:W4:Y:S04]  /*09e0*/  LDG.E R11, desc[UR4][R4.64+0x4] ;  /* 0x00000404040b7981 */ /* 0x000f28000c1e1900 */
[----:B---3--:R2:W-:Y:S04]  /*09f0*/  STG.E desc[UR4][R4.64+0x4], R13 ;  /* 0x0000040d04007986 */ /* 0x0085e8000c101904 */
[----:B----4-:R2:W-:Y:S04]  /*0a00*/  STG.E desc[UR4][R6.64+-0x4], R11 ;  /* 0xfffffc0b06007986 */ /* 0x0105e8000c101904 */
[----:B------:R-:W3:Y:S04]  /*0a10*/  LDG.E R17, desc[UR4][R6.64+-0x8] ;  /* 0xfffff80406117981 */ /* 0x000ee8000c1e1900 */
[----:B------:R-:W4:Y:S04]  /*0a20*/  LDG.E R15, desc[UR4][R4.64+0x8] ;  /* 0x00000804040f7981 */ /* 0x000f28000c1e1900 */
[----:B---3--:R2:W-:Y:S04]  /*0a30*/  STG.E desc[UR4][R4.64+0x8], R17 ;  /* 0x0000081104007986 */ /* 0x0085e8000c101904 */
[----:B----4-:R2:W-:Y:S04]  /*0a40*/  STG.E desc[UR4][R6.64+-0x8], R15 ;  /* 0xfffff80f06007986 */ /* 0x0105e8000c101904 */
[----:B------:R-:W3:Y:S04]  /*0a50*/  LDG.E R19, desc[UR4][R6.64+-0xc] ;  /* 0xfffff40406137981 */ /* 0x000ee8000c1e1900 */
[----:B0-----:R-:W4:Y:S01]  /*0a60*/  LDG.E R9, desc[UR4][R4.64+0xc] ;  /* 0x00000c0404097981 */ /* 0x001f22000c1e1900 */
[----:B------:R-:W-:-:S02]  /*0a70*/  VIADD R2, R2, 0x4 ;  /* 0x0000000402027836 */ /* 0x000fc40000000000 */
[----:B------:R-:W-:Y:S01]  /*0a80*/  VIADD R0, R0, 0xfffffffc ;  /* 0xfffffffc00007836 */ /* 0x000fe20000000000 */
[----:B---3--:R2:W-:Y:S04]  /*0a90*/  STG.E desc[UR4][R4.64+0xc], R19 ;  /* 0x00000c1304007986 */ /* 0x0085e8000c101904 */
[----:B----4-:R2:W-:Y:S02]  /*0aa0*/  STG.E desc[UR4][R6.64+-0xc], R9 ;  /* 0xfffff40906007986 */ /* 0x0105e4000c101904 */
.L_x_4:
[----:B------:R-:W-:Y:S05]  /*0ab0*/  @!P1 EXIT ;  /* 0x000000000000994d */ /* 0x000fea0003800000 */
[----:B-12---:R-:W0:Y:S01]  /*0ac0*/  LDC.64 R6, c[0x0][0x380] ;  /* 0x0000e000ff067b82 */ /* 0x006e220000000a00 */
[----:B------:R-:W-:Y:S01]  /*0ad0*/  IADD3 R8, PT, PT, -R8, RZ, RZ ;  /* 0x000000ff08087210 */ /* 0x000fe20007ffe1ff */
[----:B0-----:R-:W-:-:S04]  /*0ae0*/  IMAD.WIDE.U32 R2, R2, 0x4, R6 ;  /* 0x0000000402027825 */ /* 0x001fc800078e0006 */
[----:B------:R-:W-:Y:S02]  /*0af0*/  IMAD.MOV.U32 R10, RZ, RZ, R2 ;  /* 0x000000ffff0a7224 */ /* 0x000fe400078e0002 */
[----:B------:R-:W-:-:S07]  /*0b00*/  IMAD.MOV.U32 R13, RZ, RZ, R3 ;  /* 0x000000ffff0d7224 */ /* 0x000fce00078e0003 */
.L_x_5:
[----:B0-----:R-:W-:Y:S01]  /*0b10*/  IMAD.WIDE R2, R0, 0x4, R6 ;  /* 0x0000000400027825 */ /* 0x001fe200078e0206 */
[----:B------:R-:W-:-:S03]  /*0b20*/  MOV R4, R10 ;  /* 0x0000000a00047202 */ /* 0x000fc60000000f00 */
[----:B------:R-:W-:Y:S01]  /*0b30*/  IMAD.MOV.U32 R5, RZ, RZ, R13 ;  /* 0x000000ffff057224 */ /* 0x000fe200078e000d */
[----:B------:R-:W2:Y:S04]  /*0b40*/  LDG.E R11, desc[UR4][R2.64] ;  /* 0x00000004020b7981 */ /* 0x000ea8000c1e1900 */
[----:B------:R-:W3:Y:S01]  /*0b50*/  LDG.E R9, desc[UR4][R4.64] ;  /* 0x0000000404097981 */ /* 0x000ee2000c1e1900 */
[----:B------:R-:W-:Y:S01]  /*0b60*/  VIADD R8, R8, 0x1 ;  /* 0x0000000108087836 */ /* 0x000fe20000000000 */
[----:B------:R-:W-:Y:S01]  /*0b70*/  IADD3 R10, P1, PT, R4, 0x4, RZ ;  /* 0x00000004040a7810 */ /* 0x000fe20007f3e0ff */
[----:B------:R-:W-:-:S03]  /*0b80*/  VIADD R0, R0, 0xffffffff ;  /* 0xffffffff00007836 */ /* 0x000fc60000000000 */
[----:B------:R-:W-:Y:S02]  /*0b90*/  ISETP.NE.AND P0, PT, R8, RZ, PT ;  /* 0x000000ff0800720c */ /* 0x000fe40003f05270 */
[----:B------:R-:W-:Y:S01]  /*0ba0*/  IADD3.X R13, PT, PT, RZ, R5, RZ, P1, !PT ;  /* 0x00000005ff0d7210 */ /* 0x000fe20000ffe4ff */
[----:B--2---:R0:W-:Y:S04]  /*0bb0*/  STG.E desc[UR4][R4.64], R11 ;  /* 0x0000000b04007986 */ /* 0x0041e8000c101904 */
[----:B---3--:R0:W-:Y:S06]  /*0bc0*/  STG.E desc[UR4][R2.64], R9 ;  /* 0x0000000902007986 */ /* 0x0081ec000c101904 */
[----:B------:R-:W-:Y:S05]  /*0bd0*/  @P0 BRA `(.L_x_5) ;  /* 0xfffffffc00cc0947 */ /* 0x000fea000383ffff */
[----:B------:R-:W-:Y:S05]  /*0be0*/  EXIT ;  /* 0x000000000000794d */ /* 0x000fea0003800000 */
.L_x_6:
        /* <DEDUP_REMOVED lines=9> */
.L_x_8:


//--------------------- .nv.shared.reserved.0     --------------------------
	.section	.nv.shared.reserved.0,"aw",@nobits
	.weak		__nv_reservedSMEM_offset_0_alias
	.size		__nv_reservedSMEM_offset_0_alias, 0, 64
	.other		__nv_reservedSMEM_offset_0_alias,@"STO_CUDA_RESERVED_SHARED STV_DEFAULT"
__nv_reservedSMEM_offset_0_alias:
	.zero		0
	.zero		64


//--------------------- .nv.constant0._Z11sumarArraysPiS_S_ --------------------------
	.section	.nv.constant0._Z11sumarArraysPiS_S_,"a",@progbits
	.sectionflags	@""
	.align	4
.nv.constant0._Z11sumarArraysPiS_S_:
	.zero		920


//--------------------- .nv.constant0._Z14invertirVectorPii --------------------------
	.section	.nv.constant0._Z14invertirVectorPii,"a",@progbits
	.sectionflags	@""
	.align	4
.nv.constant0._Z14invertirVectorPii:
	.zero		908


//--------------------- SYMBOLS --------------------------

	.type		.nv.reservedSmem.offset0,@object
	.size		.nv.reservedSmem.offset0,0x4
